	.headerflags	@"EF_CUDA_TEXMODE_UNIFIED EF_CUDA_64BIT_ADDRESS EF_CUDA_ACCELERATORS EF_CUDA_SM90 EF_CUDA_VIRTUAL_SM(EF_CUDA_SM90)"
	.elftype	@"ET_EXEC"


//--------------------- .nv.info                  --------------------------
	.section	.nv.info,"",@"SHT_CUDA_INFO"
	.align	4


	//----- nvinfo : EIATTR_REGCOUNT
	.align		4
        /*0000*/ 	.byte	0x04, 0x2f
        /*0002*/ 	.short	(.L_1 - .L_0)
	.align		4
.L_0:
        /*0004*/ 	.word	index@(triton_poi_fused_add_11)
        /*0008*/ 	.word	0x0000001a


	//----- nvinfo : EIATTR_MIN_STACK_SIZE
	.align		4
.L_1:
        /*000c*/ 	.byte	0x04, 0x12
        /*000e*/ 	.short	(.L_3 - .L_2)
	.align		4
.L_2:
        /*0010*/ 	.word	index@(triton_poi_fused_add_11)
        /*0014*/ 	.word	0x00000000


	//----- nvinfo : EIATTR_FRAME_SIZE
	.align		4
.L_3:
        /*0018*/ 	.byte	0x04, 0x11
        /*001a*/ 	.short	(.L_5 - .L_4)
	.align		4
.L_4:
        /*001c*/ 	.word	index@(triton_poi_fused_add_11)
        /*0020*/ 	.word	0x00000000


	//----- nvinfo : EIATTR_MIN_STACK_SIZE
	.align		4
.L_5:
        /*0024*/ 	.byte	0x04, 0x12
        /*0026*/ 	.short	(.L_7 - .L_6)
	.align		4
.L_6:
        /*0028*/ 	.word	index@(triton_poi_fused_add_11)
        /*002c*/ 	.word	0x00000000
.L_7:


//--------------------- .nv.info.triton_poi_fused_add_11 --------------------------
	.section	.nv.info.triton_poi_fused_add_11,"",@"SHT_CUDA_INFO"
	.sectionflags	@""
	.align	4


	//----- nvinfo : EIATTR_CUDA_API_VERSION
	.align		4
        /*0000*/ 	.byte	0x04, 0x37
        /*0002*/ 	.short	(.L_9 - .L_8)
.L_8:
        /*0004*/ 	.word	0x0000007c


	//----- nvinfo : EIATTR_KPARAM_INFO
	.align		4
.L_9:
        /*0008*/ 	.byte	0x04, 0x17
        /*000a*/ 	.short	(.L_11 - .L_10)
.L_10:
        /*000c*/ 	.word	0x00000000
        /*0010*/ 	.short	0x0002
        /*0012*/ 	.short	0x0010
        /*0014*/ 	.byte	0x00, 0xf0, 0x11, 0x00


	//----- nvinfo : EIATTR_KPARAM_INFO
	.align		4
.L_11:
        /*0018*/ 	.byte	0x04, 0x17
        /*001a*/ 	.short	(.L_13 - .L_12)
.L_12:
        /*001c*/ 	.word	0x00000000
        /*0020*/ 	.short	0x0001
        /*0022*/ 	.short	0x0008
        /*0024*/ 	.byte	0x00, 0xf4, 0x21, 0x00


	//----- nvinfo : EIATTR_KPARAM_INFO
	.align		4
.L_13:
        /*0028*/ 	.byte	0x04, 0x17
        /*002a*/ 	.short	(.L_15 - .L_14)
.L_14:
        /*002c*/ 	.word	0x00000000
        /*0030*/ 	.short	0x0000
        /*0032*/ 	.short	0x0000
        /*0034*/ 	.byte	0x00, 0xf4, 0x21, 0x00


	//----- nvinfo : EIATTR_SPARSE_MMA_MASK
	.align		4
.L_15:
        /*0038*/ 	.byte	0x03, 0x50
        /*003a*/ 	.short	0x0000


	//----- nvinfo : EIATTR_MAXREG_COUNT
	.align		4
        /*003c*/ 	.byte	0x03, 0x1b
        /*003e*/ 	.short	0x00ff


	//----- nvinfo : EIATTR_EXIT_INSTR_OFFSETS
	.align		4
        /*0040*/ 	.byte	0x04, 0x1c
        /*0042*/ 	.short	(.L_17 - .L_16)


	//   ....[0]....
.L_16:
        /*0044*/ 	.word	0x00000190


	//----- nvinfo : EIATTR_REQNTID
	.align		4
.L_17:
        /*0048*/ 	.byte	0x04, 0x10
        /*004a*/ 	.short	(.L_19 - .L_18)
.L_18:
        /*004c*/ 	.word	0x00000080
        /*0050*/ 	.word	0x00000001
        /*0054*/ 	.word	0x00000001


	//----- nvinfo : EIATTR_CBANK_PARAM_SIZE
	.align		4
.L_19:
        /*0058*/ 	.byte	0x03, 0x19
        /*005a*/ 	.short	0x0014


	//----- nvinfo : EIATTR_PARAM_CBANK
	.align		4
        /*005c*/ 	.byte	0x04, 0x0a
        /*005e*/ 	.short	(.L_21 - .L_20)
	.align		4
.L_20:
        /*0060*/ 	.word	index@(.nv.constant0.triton_poi_fused_add_11)
        /*0064*/ 	.short	0x0210
        /*0066*/ 	.short	0x0014


	//----- nvinfo : EIATTR_SW_WAR
	.align		4
.L_21:
        /*0068*/ 	.byte	0x04, 0x36
        /*006a*/ 	.short	(.L_23 - .L_22)
.L_22:
        /*006c*/ 	.word	0x00000008
.L_23:


//--------------------- .nv.callgraph             --------------------------
	.section	.nv.callgraph,"",@"SHT_CUDA_CALLGRAPH"
	.align	4
	.sectionentsize	8
	.align		4
        /*0000*/ 	.word	0x00000000
	.align		4
        /*0004*/ 	.word	0xffffffff
	.align		4
        /*0008*/ 	.word	0x00000000
	.align		4
        /*000c*/ 	.word	0xfffffffe
	.align		4
        /*0010*/ 	.word	0x00000000
	.align		4
        /*0014*/ 	.word	0xfffffffd
	.align		4
        /*0018*/ 	.word	0x00000000
	.align		4
        /*001c*/ 	.word	0xfffffffc


//--------------------- .text.triton_poi_fused_add_11 --------------------------
	.section	.text.triton_poi_fused_add_11,"ax",@progbits
	.align	128
        .global         triton_poi_fused_add_11
        .type           triton_poi_fused_add_11,@function
        .size           triton_poi_fused_add_11,(.L_x_1 - triton_poi_fused_add_11)
        .other          triton_poi_fused_add_11,@"STO_CUDA_ENTRY STV_DEFAULT"
triton_poi_fused_add_11:
.text.triton_poi_fused_add_11:
[----:B------:R-:W-:Y:S01]  /*0000*/  LDC R1, c[0x0][0x28] ;  /* 0x00000a00ff017b82 */ /* 0x000fe20000000800 */
[----:B------:R-:W1:Y:S07]  /*0010*/  S2R R0, SR_TID.X ;  /* 0x0000000000007919 */ /* 0x000e6e0000002100 */
[----:B------:R-:W2:Y:S01]  /*0020*/  LDC.64 R2, c[0x0][0x210] ;  /* 0x00008400ff027b82 */ /* 0x000ea20000000a00 */
[----:B------:R-:W-:Y:S01]  /*0030*/  ULDC.64 UR4, c[0x0][0x208] ;  /* 0x0000820000047ab9 */ /* 0x000fe20000000a00 */
[----:B------:R-:W3:Y:S06]  /*0040*/  S2R R5, SR_CTAID.X ;  /* 0x0000000000057919 */ /* 0x000eec0000002500 */
[----:B------:R-:W4:Y:S01]  /*0050*/  LDC.64 R8, c[0x0][0x218] ;  /* 0x00008600ff087b82 */ /* 0x000f220000000a00 */
[----:B-1----:R-:W-:-:S04]  /*0060*/  SHF.L.U32 R0, R0, 0x2, RZ ;  /* 0x0000000200007819 */ /* 0x002fc800000006ff */
[----:B------:R-:W-:-:S04]  /*0070*/  LOP3.LUT R0, R0, 0x1fc, RZ, 0xc0, !PT ;  /* 0x000001fc00007812 */ /* 0x000fc800078ec0ff */
[----:B---3--:R-:W-:-:S05]  /*0080*/  LEA R5, R5, R0, 0xa ;  /* 0x0000000005057211 */ /* 0x008fca00078e50ff */
[----:B--2---:R-:W-:-:S04]  /*0090*/  IMAD.WIDE R2, R5, 0x4, R2 ;  /* 0x0000000405027825 */ /* 0x004fc800078e0202 */
[----:B----4-:R-:W-:Y:S01]  /*00a0*/  IMAD.WIDE R8, R5, 0x4, R8 ;  /* 0x0000000405087825 */ /* 0x010fe200078e0208 */
[----:B------:R-:W2:Y:S04]  /*00b0*/  LDG.E.128 R12, desc[UR4][R2.64] ;  /* 0x00000004020c7981 */ /* 0x000ea8000c1e1d00 */
[----:B------:R-:W2:Y:S04]  /*00c0*/  LDG.E.128 R16, desc[UR4][R8.64] ;  /* 0x0000000408107981 */ /* 0x000ea8000c1e1d00 */
[----:B------:R-:W3:Y:S04]  /*00d0*/  LDG.E.128 R4, desc[UR4][R2.64+0x800] ;  /* 0x0008000402047981 */ /* 0x000ee8000c1e1d00 */
[----:B------:R-:W3:Y:S01]  /*00e0*/  LDG.E.128 R20, desc[UR4][R8.64+0x800] ;  /* 0x0008000408147981 */ /* 0x000ee2000c1e1d00 */
[----:B--2---:R-:W-:Y:S01]  /*00f0*/  FADD R12, R12, R16 ;  /* 0x000000100c0c7221 */ /* 0x004fe20000000000 */
[----:B------:R-:W-:Y:S01]  /*0100*/  FADD R13, R13, R17 ;  /* 0x000000110d0d7221 */ /* 0x000fe20000000000 */
[----:B------:R-:W-:Y:S01]  /*0110*/  FADD R14, R14, R18 ;  /* 0x000000120e0e7221 */ /* 0x000fe20000000000 */
[----:B------:R-:W-:Y:S01]  /*0120*/  FADD R15, R15, R19 ;  /* 0x000000130f0f7221 */ /* 0x000fe20000000000 */
[----:B---3--:R-:W-:Y:S01]  /*0130*/  FADD R4, R4, R20 ;  /* 0x0000001404047221 */ /* 0x008fe20000000000 */
[----:B------:R-:W-:Y:S01]  /*0140*/  FADD R5, R5, R21 ;  /* 0x0000001505057221 */ /* 0x000fe20000000000 */
[----:B------:R-:W-:Y:S01]  /*0150*/  FADD R6, R6, R22 ;  /* 0x0000001606067221 */ /* 0x000fe20000000000 */
[----:B------:R-:W-:Y:S01]  /*0160*/  FADD R7, R7, R23 ;  /* 0x0000001707077221 */ /* 0x000fe20000000000 */
[----:B------:R-:W-:Y:S04]  /*0170*/  STG.E.128 desc[UR4][R2.64], R12 ;  /* 0x0000000c02007986 */ /* 0x000fe8000c101d04 */
[----:B------:R-:W-:Y:S01]  /*0180*/  STG.E.128 desc[UR4][R2.64+0x800], R4 ;  /* 0x0008000402007986 */ /* 0x000fe2000c101d04 */
[----:B------:R-:W-:Y:S05]  /*0190*/  EXIT ;  /* 0x000000000000794d */ /* 0x000fea0003800000 */
.L_x_0:
[----:B------:R-:W-:-:S00]  /*01a0*/  BRA `(.L_x_0) ;  /* 0xfffffffc00fc7947 */ /* 0x000fc0000383ffff */
[----:B------:R-:W-:-:S00]  /*01b0*/  NOP ;  /* 0x0000000000007918 */ /* 0x000fc00000000000 */
        /* <DEDUP_REMOVED lines=12> */
.L_x_1:


//--------------------- .nv.constant0.triton_poi_fused_add_11 --------------------------
	.section	.nv.constant0.triton_poi_fused_add_11,"a",@progbits
	.sectionflags	@""
	.align	4
.nv.constant0.triton_poi_fused_add_11:
	.zero		548
